	.headerflags	@"EF_CUDA_TEXMODE_UNIFIED EF_CUDA_64BIT_ADDRESS EF_CUDA_ACCELERATORS EF_CUDA_SM90 EF_CUDA_VIRTUAL_SM(EF_CUDA_SM90)"
	.elftype	@"ET_EXEC"


//--------------------- .nv.info                  --------------------------
	.section	.nv.info,"",@"SHT_CUDA_INFO"
	.align	4


	//----- nvinfo : EIATTR_REGCOUNT
	.align		4
        /*0000*/ 	.byte	0x04, 0x2f
        /*0002*/ 	.short	(.L_1 - .L_0)
	.align		4
.L_0:
        /*0004*/ 	.word	index@(triton_poi_fused_10)
        /*0008*/ 	.word	0x00000020


	//----- nvinfo : EIATTR_MIN_STACK_SIZE
	.align		4
.L_1:
        /*000c*/ 	.byte	0x04, 0x12
        /*000e*/ 	.short	(.L_3 - .L_2)
	.align		4
.L_2:
        /*0010*/ 	.word	index@(triton_poi_fused_10)
        /*0014*/ 	.word	0x00000000


	//----- nvinfo : EIATTR_FRAME_SIZE
	.align		4
.L_3:
        /*0018*/ 	.byte	0x04, 0x11
        /*001a*/ 	.short	(.L_5 - .L_4)
	.align		4
.L_4:
        /*001c*/ 	.word	index@(triton_poi_fused_10)
        /*0020*/ 	.word	0x00000000


	//----- nvinfo : EIATTR_MIN_STACK_SIZE
	.align		4
.L_5:
        /*0024*/ 	.byte	0x04, 0x12
        /*0026*/ 	.short	(.L_7 - .L_6)
	.align		4
.L_6:
        /*0028*/ 	.word	index@(triton_poi_fused_10)
        /*002c*/ 	.word	0x00000000
.L_7:


//--------------------- .nv.info.triton_poi_fused_10 --------------------------
	.section	.nv.info.triton_poi_fused_10,"",@"SHT_CUDA_INFO"
	.sectionflags	@""
	.align	4


	//----- nvinfo : EIATTR_CUDA_API_VERSION
	.align		4
        /*0000*/ 	.byte	0x04, 0x37
        /*0002*/ 	.short	(.L_9 - .L_8)
.L_8:
        /*0004*/ 	.word	0x0000007c


	//----- nvinfo : EIATTR_KPARAM_INFO
	.align		4
.L_9:
        /*0008*/ 	.byte	0x04, 0x17
        /*000a*/ 	.short	(.L_11 - .L_10)
.L_10:
        /*000c*/ 	.word	0x00000000
        /*0010*/ 	.short	0x0003
        /*0012*/ 	.short	0x0014
        /*0014*/ 	.byte	0x00, 0xf0, 0x11, 0x00


	//----- nvinfo : EIATTR_KPARAM_INFO
	.align		4
.L_11:
        /*0018*/ 	.byte	0x04, 0x17
        /*001a*/ 	.short	(.L_13 - .L_12)
.L_12:
        /*001c*/ 	.word	0x00000000
        /*0020*/ 	.short	0x0002
        /*0022*/ 	.short	0x0010
        /*0024*/ 	.byte	0x00, 0xf0, 0x11, 0x00


	//----- nvinfo : EIATTR_KPARAM_INFO
	.align		4
.L_13:
        /*0028*/ 	.byte	0x04, 0x17
        /*002a*/ 	.short	(.L_15 - .L_14)
.L_14:
        /*002c*/ 	.word	0x00000000
        /*0030*/ 	.short	0x0001
        /*0032*/ 	.short	0x0008
        /*0034*/ 	.byte	0x00, 0xf4, 0x21, 0x00


	//----- nvinfo : EIATTR_KPARAM_INFO
	.align		4
.L_15:
        /*0038*/ 	.byte	0x04, 0x17
        /*003a*/ 	.short	(.L_17 - .L_16)
.L_16:
        /*003c*/ 	.word	0x00000000
        /*0040*/ 	.short	0x0000
        /*0042*/ 	.short	0x0000
        /*0044*/ 	.byte	0x00, 0xf4, 0x21, 0x00


	//----- nvinfo : EIATTR_SPARSE_MMA_MASK
	.align		4
.L_17:
        /*0048*/ 	.byte	0x03, 0x50
        /*004a*/ 	.short	0x0000


	//----- nvinfo : EIATTR_MAXREG_COUNT
	.align		4
        /*004c*/ 	.byte	0x03, 0x1b
        /*004e*/ 	.short	0x00ff


	//----- nvinfo : EIATTR_EXIT_INSTR_OFFSETS
	.align		4
        /*0050*/ 	.byte	0x04, 0x1c
        /*0052*/ 	.short	(.L_19 - .L_18)


	//   ....[0]....
.L_18:
        /*0054*/ 	.word	0x000005b0


	//   ....[1]....
        /*0058*/ 	.word	0x00000600


	//----- nvinfo : EIATTR_REQNTID
	.align		4
.L_19:
        /*005c*/ 	.byte	0x04, 0x10
        /*005e*/ 	.short	(.L_21 - .L_20)
.L_20:
        /*0060*/ 	.word	0x00000080
        /*0064*/ 	.word	0x00000001
        /*0068*/ 	.word	0x00000001


	//----- nvinfo : EIATTR_CBANK_PARAM_SIZE
	.align		4
.L_21:
        /*006c*/ 	.byte	0x03, 0x19
        /*006e*/ 	.short	0x0018


	//----- nvinfo : EIATTR_PARAM_CBANK
	.align		4
        /*0070*/ 	.byte	0x04, 0x0a
        /*0072*/ 	.short	(.L_23 - .L_22)
	.align		4
.L_22:
        /*0074*/ 	.word	index@(.nv.constant0.triton_poi_fused_10)
        /*0078*/ 	.short	0x0210
        /*007a*/ 	.short	0x0018


	//----- nvinfo : EIATTR_SW_WAR
	.align		4
.L_23:
        /*007c*/ 	.byte	0x04, 0x36
        /*007e*/ 	.short	(.L_25 - .L_24)
.L_24:
        /*0080*/ 	.word	0x00000008
.L_25:


//--------------------- .nv.callgraph             --------------------------
	.section	.nv.callgraph,"",@"SHT_CUDA_CALLGRAPH"
	.align	4
	.sectionentsize	8
	.align		4
        /*0000*/ 	.word	0x00000000
	.align		4
        /*0004*/ 	.word	0xffffffff
	.align		4
        /*0008*/ 	.word	0x00000000
	.align		4
        /*000c*/ 	.word	0xfffffffe
	.align		4
        /*0010*/ 	.word	0x00000000
	.align		4
        /*0014*/ 	.word	0xfffffffd
	.align		4
        /*0018*/ 	.word	0x00000000
	.align		4
        /*001c*/ 	.word	0xfffffffc


//--------------------- .text.triton_poi_fused_10 --------------------------
	.section	.text.triton_poi_fused_10,"ax",@progbits
	.sectionflags	@"SHF_BARRIERS=1"
	.align	128
        .global         triton_poi_fused_10
        .type           triton_poi_fused_10,@function
        .size           triton_poi_fused_10,(.L_x_1 - triton_poi_fused_10)
        .other          triton_poi_fused_10,@"STO_CUDA_ENTRY STV_DEFAULT"
triton_poi_fused_10:
.text.triton_poi_fused_10:
[----:B------:R-:W0:Y:S01]  /*0000*/  LDC R1, c[0x0][0x28] ;  /* 0x00000a00ff017b82 */ /* 0x000e220000000800 */
[----:B------:R-:W1:Y:S07]  /*0010*/  S2R R21, SR_TID.X ;  /* 0x0000000000157919 */ /* 0x000e6e0000002100 */
[----:B------:R-:W2:Y:S01]  /*0020*/  LDC.64 R18, c[0x0][0x210] ;  /* 0x00008400ff127b82 */ /* 0x000ea20000000a00 */
[----:B------:R-:W3:Y:S01]  /*0030*/  S2R R0, SR_CTAID.X ;  /* 0x0000000000007919 */ /* 0x000ee20000002500 */
[----:B------:R-:W4:Y:S01]  /*0040*/  S2R R16, SR_CTAID.Y ;  /* 0x0000000000107919 */ /* 0x000f220000002600 */
[----:B------:R-:W-:Y:S01]  /*0050*/  HFMA2.MMA R28, -RZ, RZ, 0, 0 ;  /* 0x00000000ff1c7435 */ /* 0x000fe200000001ff */
[----:B------:R-:W-:Y:S01]  /*0060*/  ULDC.64 UR6, c[0x0][0x208] ;  /* 0x0000820000067ab9 */ /* 0x000fe20000000a00 */
[----:B-1----:R-:W-:Y:S01]  /*0070*/  SHF.R.U32.HI R17, RZ, 0x4, R21 ;  /* 0x00000004ff117819 */ /* 0x002fe20000011615 */
[----:B---3--:R-:W-:-:S03]  /*0080*/  IMAD.SHL.U32 R0, R0, 0x10, RZ ;  /* 0x0000001000007824 */ /* 0x008fc600078e00ff */
[----:B------:R-:W-:Y:S01]  /*0090*/  SGXT.U32 R17, R17, 0x3 ;  /* 0x000000031111781a */ /* 0x000fe20000000000 */
[----:B----4-:R-:W-:Y:S01]  /*00a0*/  IMAD.SHL.U32 R16, R16, 0x40, RZ ;  /* 0x0000004010107824 */ /* 0x010fe200078e00ff */
[----:B------:R-:W-:-:S04]  /*00b0*/  LOP3.LUT R10, R0, 0xf, R21, 0xf8, !PT ;  /* 0x0000000f000a7812 */ /* 0x000fc800078ef815 */
[----:B------:R-:W-:Y:S02]  /*00c0*/  LOP3.LUT R2, R16, R17, RZ, 0xfc, !PT ;  /* 0x0000001110027212 */ /* 0x000fe400078efcff */
[----:B------:R-:W-:Y:S02]  /*00d0*/  LOP3.LUT R3, R16, 0x8, R17, 0xfe, !PT ;  /* 0x0000000810037812 */ /* 0x000fe400078efe11 */
[----:B------:R-:W-:Y:S01]  /*00e0*/  LOP3.LUT R4, R16, 0x10, R17, 0xfe, !PT ;  /* 0x0000001010047812 */ /* 0x000fe200078efe11 */
[--C-:B------:R-:W-:Y:S01]  /*00f0*/  IMAD R11, R2, 0x9, R10.reuse ;  /* 0x00000009020b7824 */ /* 0x100fe200078e020a */
        /* <DEDUP_REMOVED lines=10> */
[----:B------:R-:W-:Y:S01]  /*01a0*/  ISETP.GE.AND P0, PT, R10, 0x9, PT ;  /* 0x000000090a00780c */ /* 0x000fe20003f06270 */
[----:B------:R-:W-:-:S02]  /*01b0*/  IMAD R29, R8, 0x9, R10 ;  /* 0x00000009081d7824 */ /* 0x000fc400078e020a */
[----:B------:R-:W-:Y:S02]  /*01c0*/  IMAD R20, R9, 0x9, R10 ;  /* 0x0000000909147824 */ /* 0x000fe400078e020a */
[----:B--2---:R-:W-:-:S04]  /*01d0*/  IMAD.WIDE R2, R11, 0x4, R18 ;  /* 0x000000040b027825 */ /* 0x004fc800078e0212 */
[----:B------:R-:W-:-:S04]  /*01e0*/  IMAD.WIDE R4, R13, 0x4, R18 ;  /* 0x000000040d047825 */ /* 0x000fc800078e0212 */
[----:B------:R-:W-:-:S04]  /*01f0*/  IMAD.WIDE R6, R15, 0x4, R18 ;  /* 0x000000040f067825 */ /* 0x000fc800078e0212 */
[----:B------:R-:W-:Y:S01]  /*0200*/  IMAD.WIDE R8, R23, 0x4, R18 ;  /* 0x0000000417087825 */ /* 0x000fe200078e0212 */
[----:B------:R-:W-:-:S03]  /*0210*/  CS2R R22, SRZ ;  /* 0x0000000000167805 */ /* 0x000fc6000001ff00 */
[--C-:B------:R-:W-:Y:S01]  /*0220*/  IMAD.WIDE R10, R25, 0x4, R18.reuse ;  /* 0x00000004190a7825 */ /* 0x100fe200078e0212 */
[----:B------:R-:W-:Y:S02]  /*0230*/  CS2R R24, SRZ ;  /* 0x0000000000187805 */ /* 0x000fe4000001ff00 */
[----:B------:R1:W2:Y:S01]  /*0240*/  @!P0 LDG.E.EL R23, desc[UR6][R2.64] ;  /* 0x0000000602178981 */ /* 0x0002a2000c2e1900 */
[--C-:B------:R-:W-:Y:S01]  /*0250*/  IMAD.WIDE R12, R27, 0x4, R18.reuse ;  /* 0x000000041b0c7825 */ /* 0x100fe200078e0212 */
[----:B------:R-:W-:Y:S02]  /*0260*/  CS2R R26, SRZ ;  /* 0x00000000001a7805 */ /* 0x000fe4000001ff00 */
[----:B------:R-:W3:Y:S01]  /*0270*/  @!P0 LDG.E.EL R24, desc[UR6][R4.64] ;  /* 0x0000000604188981 */ /* 0x000ee2000c2e1900 */
[----:B------:R-:W-:-:S03]  /*0280*/  IMAD.WIDE R14, R29, 0x4, R18 ;  /* 0x000000041d0e7825 */ /* 0x000fc600078e0212 */
[----:B------:R4:W5:Y:S01]  /*0290*/  @!P0 LDG.E.EL R22, desc[UR6][R8.64] ;  /* 0x0000000608168981 */ /* 0x000962000c2e1900 */
[----:B------:R-:W-:-:S03]  /*02a0*/  IMAD.WIDE R18, R20, 0x4, R18 ;  /* 0x0000000414127825 */ /* 0x000fc600078e0212 */
[----:B------:R1:W5:Y:S01]  /*02b0*/  @!P0 LDG.E.EL R25, desc[UR6][R10.64] ;  /* 0x000000060a198981 */ /* 0x000362000c2e1900 */
[----:B------:R-:W-:-:S03]  /*02c0*/  IMAD.MOV.U32 R20, RZ, RZ, RZ ;  /* 0x000000ffff147224 */ /* 0x000fc600078e00ff */
[----:B------:R-:W5:Y:S04]  /*02d0*/  @!P0 LDG.E.EL R28, desc[UR6][R12.64] ;  /* 0x000000060c1c8981 */ /* 0x000f68000c2e1900 */
[----:B------:R-:W5:Y:S04]  /*02e0*/  @!P0 LDG.E.EL R20, desc[UR6][R6.64] ;  /* 0x0000000606148981 */ /* 0x000f68000c2e1900 */
[----:B------:R-:W5:Y:S04]  /*02f0*/  @!P0 LDG.E.EL R27, desc[UR6][R14.64] ;  /* 0x000000060e1b8981 */ /* 0x000f68000c2e1900 */
[----:B------:R-:W5:Y:S01]  /*0300*/  @!P0 LDG.E.EL R26, desc[UR6][R18.64] ;  /* 0x00000006121a8981 */ /* 0x000f62000c2e1900 */
[----:B------:R-:W4:Y:S01]  /*0310*/  S2UR UR5, SR_CgaCtaId ;  /* 0x00000000000579c3 */ /* 0x000f220000008800 */
[----:B-1----:R-:W-:Y:S01]  /*0320*/  IMAD.SHL.U32 R2, R21, 0x40, RZ ;  /* 0x0000004015027824 */ /* 0x002fe200078e00ff */
[----:B------:R-:W-:-:S04]  /*0330*/  UMOV UR4, 0x400 ;  /* 0x0000040000047882 */ /* 0x000fc80000000000 */
[----:B------:R-:W-:-:S04]  /*0340*/  LOP3.LUT R2, R2, 0x3c0, RZ, 0xc0, !PT ;  /* 0x000003c002027812 */ /* 0x000fc800078ec0ff */
[----:B------:R-:W-:Y:S01]  /*0350*/  LOP3.LUT R3, R2, R17, RZ, 0xfc, !PT ;  /* 0x0000001102037212 */ /* 0x000fe200078efcff */
[----:B0---4-:R-:W-:-:S06]  /*0360*/  UPRMT UR4, UR5, 0x654, UR4 ;  /* 0x0000065405047896 */ /* 0x011fcc0008000004 */
[----:B------:R-:W-:-:S05]  /*0370*/  LEA.HI R2, R2, UR4, RZ, 0x1e ;  /* 0x0000000402027c11 */ /* 0x000fca000f8ff0ff */
[----:B------:R-:W-:Y:S01]  /*0380*/  IMAD R29, R3, 0x4, R2 ;  /* 0x00000004031d7824 */ /* 0x000fe200078e0202 */
[C---:B------:R-:W-:Y:S02]  /*0390*/  LOP3.LUT R2, R21.reuse, 0x70, RZ, 0xc0, !PT ;  /* 0x0000007015027812 */ /* 0x040fe400078ec0ff */
[----:B------:R-:W-:-:S03]  /*03a0*/  SHF.L.U32 R21, R21, 0x2, RZ ;  /* 0x0000000215157819 */ /* 0x000fc600000006ff */
[----:B------:R-:W-:Y:S01]  /*03b0*/  VIADD R3, R2, UR4 ;  /* 0x0000000402037c36 */ /* 0x000fe20008000000 */
[----:B------:R-:W-:-:S05]  /*03c0*/  LOP3.LUT R8, R21, 0x1fc, RZ, 0xc0, !PT ;  /* 0x000001fc15087812 */ /* 0x000fca00078ec0ff */
[----:B------:R-:W-:Y:S01]  /*03d0*/  IMAD R4, R8, 0x4, R3 ;  /* 0x0000000408047824 */ /* 0x000fe200078e0203 */
[----:B------:R-:W-:Y:S01]  /*03e0*/  LOP3.LUT R16, R16, 0x3c, R21, 0xf8, !PT ;  /* 0x0000003c10107812 */ /* 0x000fe200078ef815 */
[----:B------:R-:W0:Y:S04]  /*03f0*/  LDC.64 R2, c[0x0][0x218] ;  /* 0x00008600ff027b82 */ /* 0x000e280000000a00 */
[----:B------:R-:W-:-:S05]  /*0400*/  IMAD.HI R9, R16, 0x2aaaaaab, RZ ;  /* 0x2aaaaaab10097827 */ /* 0x000fca00078e02ff */
[----:B------:R-:W-:-:S04]  /*0410*/  SHF.R.U32.HI R10, RZ, 0x1f, R9 ;  /* 0x0000001fff0a7819 */ /* 0x000fc80000011609 */
[----:B------:R-:W-:Y:S02]  /*0420*/  LEA.HI.SX32 R11, R9, R10, 0x1c ;  /* 0x0000000a090b7211 */ /* 0x000fe400078fe2ff */
[----:B------:R-:W-:Y:S02]  /*0430*/  LOP3.LUT R10, R8, 0x200, RZ, 0xfc, !PT ;  /* 0x00000200080a7812 */ /* 0x000fe400078efcff */
[----:B------:R-:W-:Y:S01]  /*0440*/  LOP3.LUT R9, R0, R17, RZ, 0xfc, !PT ;  /* 0x0000001100097212 */ /* 0x000fe200078efcff */
[C---:B------:R-:W-:Y:S01]  /*0450*/  IMAD R16, R11.reuse, -0x60, R16 ;  /* 0xffffffa00b107824 */ /* 0x040fe200078e0210 */
[----:B------:R-:W-:Y:S02]  /*0460*/  LOP3.LUT R0, R0, 0x8, R17, 0xfe, !PT ;  /* 0x0000000800007812 */ /* 0x000fe400078efe11 */
[----:B------:R-:W-:Y:S01]  /*0470*/  SHF.R.U32.HI R10, RZ, 0x2, R10 ;  /* 0x00000002ff0a7819 */ /* 0x000fe2000001160a */
[----:B------:R-:W-:Y:S01]  /*0480*/  IMAD R16, R11, 0x360, R16 ;  /* 0x000003600b107824 */ /* 0x000fe200078e0210 */
[----:B------:R-:W-:-:S02]  /*0490*/  ISETP.GE.AND P1, PT, R9, 0x9, PT ;  /* 0x000000090900780c */ /* 0x000fc40003f26270 */
[----:B------:R-:W-:Y:S01]  /*04a0*/  ISETP.GE.AND P0, PT, R0, 0x9, PT ;  /* 0x000000090000780c */ /* 0x000fe20003f06270 */
[----:B------:R-:W-:Y:S01]  /*04b0*/  IMAD R11, R9, 0x60, R16 ;  /* 0x00000060090b7824 */ /* 0x000fe200078e0210 */
[----:B------:R-:W-:-:S04]  /*04c0*/  LOP3.LUT R10, R10, 0xf0, RZ, 0xc0, !PT ;  /* 0x000000f00a0a7812 */ /* 0x000fc800078ec0ff */
[----:B------:R-:W-:Y:S01]  /*04d0*/  IADD3 R9, R10, UR4, RZ ;  /* 0x000000040a097c10 */ /* 0x000fe2000fffe0ff */
[----:B0-----:R-:W-:-:S04]  /*04e0*/  IMAD.WIDE R10, R11, 0x4, R2 ;  /* 0x000000040b0a7825 */ /* 0x001fc800078e0202 */
[----:B------:R-:W-:Y:S01]  /*04f0*/  IMAD R9, R8, 0x4, R9 ;  /* 0x0000000408097824 */ /* 0x000fe200078e0209 */
[----:B--2---:R-:W-:Y:S04]  /*0500*/  STS [R29], R23 ;  /* 0x000000171d007388 */ /* 0x004fe80000000800 */
[----:B---3--:R-:W-:Y:S04]  /*0510*/  STS [R29+0x20], R24 ;  /* 0x000020181d007388 */ /* 0x008fe80000000800 */
[----:B-----5:R-:W-:Y:S04]  /*0520*/  STS [R29+0x60], R22 ;  /* 0x000060161d007388 */ /* 0x020fe80000000800 */
[----:B------:R-:W-:Y:S04]  /*0530*/  STS [R29+0x80], R25 ;  /* 0x000080191d007388 */ /* 0x000fe80000000800 */
[----:B------:R-:W-:Y:S04]  /*0540*/  STS [R29+0xa0], R28 ;  /* 0x0000a01c1d007388 */ /* 0x000fe80000000800 */
[----:B------:R-:W-:Y:S04]  /*0550*/  STS [R29+0x40], R20 ;  /* 0x000040141d007388 */ /* 0x000fe80000000800 */
[----:B------:R-:W-:Y:S04]  /*0560*/  STS [R29+0xc0], R27 ;  /* 0x0000c01b1d007388 */ /* 0x000fe80000000800 */
[----:B------:R-:W-:Y:S01]  /*0570*/  STS [R29+0xe0], R26 ;  /* 0x0000e01a1d007388 */ /* 0x000fe20000000800 */
[----:B------:R-:W-:Y:S06]  /*0580*/  BAR.SYNC.DEFER_BLOCKING 0x0 ;  /* 0x0000000000007b1d */ /* 0x000fec0000010000 */
[----:B------:R-:W0:Y:S04]  /*0590*/  LDS.128 R4, [R4] ;  /* 0x0000000004047984 */ /* 0x000e280000000c00 */
[----:B0-----:R0:W-:Y:S02]  /*05a0*/  @!P1 STG.E.128 desc[UR6][R10.64], R4 ;  /* 0x000000040a009986 */ /* 0x0011e4000c101d06 */
[----:B0-----:R-:W-:Y:S05]  /*05b0*/  @P0 EXIT ;  /* 0x000000000000094d */ /* 0x001fea0003800000 */
[----:B0-----:R-:W0:Y:S01]  /*05c0*/  LDS.128 R8, [R9+0x800] ;  /* 0x0008000009087984 */ /* 0x001e220000000c00 */
[----:B------:R-:W-:-:S04]  /*05d0*/  IMAD R5, R0, 0x60, R16 ;  /* 0x0000006000057824 */ /* 0x000fc800078e0210 */
[----:B------:R-:W-:-:S05]  /*05e0*/  IMAD.WIDE R2, R5, 0x4, R2 ;  /* 0x0000000405027825 */ /* 0x000fca00078e0202 */
[----:B0-----:R-:W-:Y:S01]  /*05f0*/  STG.E.128 desc[UR6][R2.64], R8 ;  /* 0x0000000802007986 */ /* 0x001fe2000c101d06 */
[----:B------:R-:W-:Y:S05]  /*0600*/  EXIT ;  /* 0x000000000000794d */ /* 0x000fea0003800000 */
.L_x_0:
[----:B------:R-:W-:-:S00]  /*0610*/  BRA `(.L_x_0) ;  /* 0xfffffffc00fc7947 */ /* 0x000fc0000383ffff */
[----:B------:R-:W-:-:S00]  /*0620*/  NOP ;  /* 0x0000000000007918 */ /* 0x000fc00000000000 */
        /* <DEDUP_REMOVED lines=13> */
.L_x_1:


//--------------------- .nv.shared.triton_poi_fused_10 --------------------------
	.section	.nv.shared.triton_poi_fused_10,"aw",@nobits
	.sectionflags	@""
	.align	16
	.zero		1024


//--------------------- .nv.constant0.triton_poi_fused_10 --------------------------
	.section	.nv.constant0.triton_poi_fused_10,"a",@progbits
	.sectionflags	@""
	.align	4
.nv.constant0.triton_poi_fused_10:
	.zero		552
